//
// Generated by NVIDIA NVVM Compiler
//
// Compiler Build ID: CL-36424714
// Cuda compilation tools, release 13.0, V13.0.88
// Based on NVVM 20.0.0
//

.version 9.0
.target sm_100
.address_size 64

	// .globl	_Z14element_sub_2dPKfS0_Pfii

.visible .entry _Z14element_sub_2dPKfS0_Pfii(
	.param .u64 .ptr .align 1 _Z14element_sub_2dPKfS0_Pfii_param_0,
	.param .u64 .ptr .align 1 _Z14element_sub_2dPKfS0_Pfii_param_1,
	.param .u64 .ptr .align 1 _Z14element_sub_2dPKfS0_Pfii_param_2,
	.param .u32 _Z14element_sub_2dPKfS0_Pfii_param_3,
	.param .u32 _Z14element_sub_2dPKfS0_Pfii_param_4
)
{
	.reg .pred 	%p<4>;
	.reg .b32 	%r<12>;
	.reg .b32 	%f<4>;
	.reg .b64 	%rd<11>;

	ld.param.u64 	%rd1, [_Z14element_sub_2dPKfS0_Pfii_param_0];
	ld.param.u64 	%rd2, [_Z14element_sub_2dPKfS0_Pfii_param_1];
	ld.param.u64 	%rd3, [_Z14element_sub_2dPKfS0_Pfii_param_2];
	ld.param.u32 	%r4, [_Z14element_sub_2dPKfS0_Pfii_param_3];
	ld.param.u32 	%r3, [_Z14element_sub_2dPKfS0_Pfii_param_4];
	mov.u32 	%r5, %ctaid.x;
	mov.u32 	%r6, %ntid.x;
	mov.u32 	%r7, %tid.x;
	mad.lo.s32 	%r1, %r5, %r6, %r7;
	mov.u32 	%r8, %ctaid.y;
	mov.u32 	%r9, %ntid.y;
	mov.u32 	%r10, %tid.y;
	mad.lo.s32 	%r2, %r8, %r9, %r10;
	setp.ge.s32 	%p1, %r2, %r4;
	setp.ge.s32 	%p2, %r1, %r3;
	or.pred  	%p3, %p1, %p2;
	@%p3 bra 	$L__BB0_2;
	cvta.to.global.u64 	%rd4, %rd1;
	cvta.to.global.u64 	%rd5, %rd2;
	cvta.to.global.u64 	%rd6, %rd3;
	mad.lo.s32 	%r11, %r3, %r2, %r1;
	mul.wide.s32 	%rd7, %r11, 4;
	add.s64 	%rd8, %rd4, %rd7;
	ld.global.f32 	%f1, [%rd8];
	add.s64 	%rd9, %rd5, %rd7;
	ld.global.f32 	%f2, [%rd9];
	sub.f32 	%f3, %f1, %f2;
	add.s64 	%rd10, %rd6, %rd7;
	st.global.f32 	[%rd10], %f3;
$L__BB0_2:
	ret;

}


// ===== COMPILED SASS (sm_100) =====

	.target	sm_100

	.elftype	@"ET_EXEC"


//--------------------- .note.nv.tkinfo           --------------------------
	.section	.note.nv.tkinfo,"",@"SHT_NOTE"
	.sectionflags	@"SHF_NOTE_NV_TKINFO"
	.tkinfo
        /*0018*/ 	.word	0x00000002
        /*0030*/ 	.string	""
        /*0030*/ 	.string	"ptxas"
        /*0030*/ 	.string	"Cuda compilation tools, release 13.0, V13.0.88"
        /*0030*/ 	.string	"Build cuda_13.0.r13.0/compiler.36424714_0"
        /*0030*/ 	.string	"-arch sm_100 -m 64 "



//--------------------- .note.nv.cuinfo           --------------------------
	.section	.note.nv.cuinfo,"",@"SHT_NOTE"
	.sectionflags	@"SHF_NOTE_NV_CUINFO"
        /*0018*/ 	.short	0x0002
        /*001a*/ 	.short	0x0064
        /*001c*/ 	.short	0x0082
	.zero		2


//--------------------- .nv.info                  --------------------------
	.section	.nv.info,"",@"SHT_CUDA_INFO"
	.align	4


	//----- nvinfo : EIATTR_REGCOUNT
	.align		4
        /*0000*/ 	.byte	0x04, 0x2f
        /*0002*/ 	.short	(.L_1 - .L_0)
	.align		4
.L_0:
        /*0004*/ 	.word	index@(_Z14element_sub_2dPKfS0_Pfii)
        /*0008*/ 	.word	0x0000000c


	//----- nvinfo : EIATTR_FRAME_SIZE
	.align		4
.L_1:
        /*000c*/ 	.byte	0x04, 0x11
        /*000e*/ 	.short	(.L_3 - .L_2)
	.align		4
.L_2:
        /*0010*/ 	.word	index@(_Z14element_sub_2dPKfS0_Pfii)
        /*0014*/ 	.word	0x00000000


	//----- nvinfo : EIATTR_MIN_STACK_SIZE
	.align		4
.L_3:
        /*0018*/ 	.byte	0x04, 0x12
        /*001a*/ 	.short	(.L_5 - .L_4)
	.align		4
.L_4:
        /*001c*/ 	.word	index@(_Z14element_sub_2dPKfS0_Pfii)
        /*0020*/ 	.word	0x00000000
.L_5:


//--------------------- .nv.compat                --------------------------
	.section	.nv.compat,"",@"SHT_CUDA_COMPAT_INFO"
	.align	4
        /*0000*/ 	.byte	0x02, 0x09, 0x00, 0x00, 0x02, 0x02, 0x01, 0x00, 0x02, 0x05, 0x05, 0x00, 0x03, 0x07, 0x01, 0x01
        /*0010*/ 	.byte	0x02, 0x03, 0x00, 0x00, 0x02, 0x06, 0x01, 0x00, 0x04, 0x0b, 0x08, 0x00, 0x09, 0x00, 0x00, 0x00
        /*0020*/ 	.byte	0x00, 0x00, 0x00, 0x00


//--------------------- .nv.info._Z14element_sub_2dPKfS0_Pfii --------------------------
	.section	.nv.info._Z14element_sub_2dPKfS0_Pfii,"",@"SHT_CUDA_INFO"
	.sectionflags	@""
	.align	4


	//----- nvinfo : EIATTR_CUDA_API_VERSION
	.align		4
        /*0000*/ 	.byte	0x04, 0x37
        /*0002*/ 	.short	(.L_7 - .L_6)
.L_6:
        /*0004*/ 	.word	0x00000082


	//----- nvinfo : EIATTR_KPARAM_INFO
	.align		4
.L_7:
        /*0008*/ 	.byte	0x04, 0x17
        /*000a*/ 	.short	(.L_9 - .L_8)
.L_8:
        /*000c*/ 	.word	0x00000000
        /*0010*/ 	.short	0x0004
        /*0012*/ 	.short	0x001c
        /*0014*/ 	.byte	0x00, 0xf0, 0x11, 0x00


	//----- nvinfo : EIATTR_KPARAM_INFO
	.align		4
.L_9:
        /*0018*/ 	.byte	0x04, 0x17
        /*001a*/ 	.short	(.L_11 - .L_10)
.L_10:
        /*001c*/ 	.word	0x00000000
        /*0020*/ 	.short	0x0003
        /*0022*/ 	.short	0x0018
        /*0024*/ 	.byte	0x00, 0xf0, 0x11, 0x00


	//----- nvinfo : EIATTR_KPARAM_INFO
	.align		4
.L_11:
        /*0028*/ 	.byte	0x04, 0x17
        /*002a*/ 	.short	(.L_13 - .L_12)
.L_12:
        /*002c*/ 	.word	0x00000000
        /*0030*/ 	.short	0x0002
        /*0032*/ 	.short	0x0010
        /*0034*/ 	.byte	0x00, 0xf5, 0x21, 0x00


	//----- nvinfo : EIATTR_KPARAM_INFO
	.align		4
.L_13:
        /*0038*/ 	.byte	0x04, 0x17
        /*003a*/ 	.short	(.L_15 - .L_14)
.L_14:
        /*003c*/ 	.word	0x00000000
        /*0040*/ 	.short	0x0001
        /*0042*/ 	.short	0x0008
        /*0044*/ 	.byte	0x00, 0xf5, 0x21, 0x00


	//----- nvinfo : EIATTR_KPARAM_INFO
	.align		4
.L_15:
        /*0048*/ 	.byte	0x04, 0x17
        /*004a*/ 	.short	(.L_17 - .L_16)
.L_16:
        /*004c*/ 	.word	0x00000000
        /*0050*/ 	.short	0x0000
        /*0052*/ 	.short	0x0000
        /*0054*/ 	.byte	0x00, 0xf5, 0x21, 0x00


	//----- nvinfo : EIATTR_SPARSE_MMA_MASK
	.align		4
.L_17:
        /*0058*/ 	.byte	0x03, 0x50
        /*005a*/ 	.short	0x0000


	//----- nvinfo : EIATTR_MAXREG_COUNT
	.align		4
        /*005c*/ 	.byte	0x03, 0x1b
        /*005e*/ 	.short	0x00ff


	//----- nvinfo : EIATTR_MERCURY_ISA_VERSION
	.align		4
        /*0060*/ 	.byte	0x03, 0x5f
        /*0062*/ 	.short	0x0101


	//----- nvinfo : EIATTR_VRC_CTA_INIT_COUNT
	.align		4
        /*0064*/ 	.byte	0x02, 0x4a
	.zero		1
	.zero		1


	//----- nvinfo : EIATTR_EXIT_INSTR_OFFSETS
	.align		4
        /*0068*/ 	.byte	0x04, 0x1c
        /*006a*/ 	.short	(.L_19 - .L_18)


	//   ....[0]....
.L_18:
        /*006c*/ 	.word	0x000000c0


	//   ....[1]....
        /*0070*/ 	.word	0x00000190


	//----- nvinfo : EIATTR_CBANK_PARAM_SIZE
	.align		4
.L_19:
        /*0074*/ 	.byte	0x03, 0x19
        /*0076*/ 	.short	0x0020


	//----- nvinfo : EIATTR_PARAM_CBANK
	.align		4
        /*0078*/ 	.byte	0x04, 0x0a
        /*007a*/ 	.short	(.L_21 - .L_20)
	.align		4
.L_20:
        /*007c*/ 	.word	index@(.nv.constant0._Z14element_sub_2dPKfS0_Pfii)
        /*0080*/ 	.short	0x0380
        /*0082*/ 	.short	0x0020


	//----- nvinfo : EIATTR_SW_WAR
	.align		4
.L_21:
        /*0084*/ 	.byte	0x04, 0x36
        /*0086*/ 	.short	(.L_23 - .L_22)
.L_22:
        /*0088*/ 	.word	0x00000008
.L_23:


//--------------------- .nv.callgraph             --------------------------
	.section	.nv.callgraph,"",@"SHT_CUDA_CALLGRAPH"
	.align	4
	.sectionentsize	8
	.align		4
        /*0000*/ 	.word	0x00000000
	.align		4
        /*0004*/ 	.word	0xffffffff
	.align		4
        /*0008*/ 	.word	0x00000000
	.align		4
        /*000c*/ 	.word	0xfffffffe
	.align		4
        /*0010*/ 	.word	0x00000000
	.align		4
        /*0014*/ 	.word	0xfffffffd
	.align		4
        /*0018*/ 	.word	0x00000000
	.align		4
        /*001c*/ 	.word	0xfffffffc


//--------------------- .text._Z14element_sub_2dPKfS0_Pfii --------------------------
	.section	.text._Z14element_sub_2dPKfS0_Pfii,"ax",@progbits
	.align	128
        .global         _Z14element_sub_2dPKfS0_Pfii
        .type           _Z14element_sub_2dPKfS0_Pfii,@function
        .size           _Z14element_sub_2dPKfS0_Pfii,(.L_x_1 - _Z14element_sub_2dPKfS0_Pfii)
        .other          _Z14element_sub_2dPKfS0_Pfii,@"STO_CUDA_ENTRY STV_DEFAULT"
_Z14element_sub_2dPKfS0_Pfii:
.text._Z14element_sub_2dPKfS0_Pfii:
[----:B------:R-:W-:Y:S01]  /*0000*/  LDC R1, c[0x0][0x37c] ;  /* 0x0000df00ff017b82 */ /* 0x000fe20000000800 */
[----:B------:R-:W0:Y:S07]  /*0010*/  S2R R3, SR_TID.X ;  /* 0x0000000000037919 */ /* 0x000e2e0000002100 */
[----:B------:R-:W0:Y:S01]  /*0020*/  S2UR UR4, SR_CTAID.X ;  /* 0x00000000000479c3 */ /* 0x000e220000002500 */
[----:B------:R-:W1:Y:S01]  /*0030*/  LDCU.64 UR6, c[0x0][0x398] ;  /* 0x00007300ff0677ac */ /* 0x000e620008000a00 */
[----:B------:R-:W2:Y:S06]  /*0040*/  S2R R2, SR_TID.Y ;  /* 0x0000000000027919 */ /* 0x000eac0000002200 */
[----:B------:R-:W0:Y:S08]  /*0050*/  LDC R0, c[0x0][0x360] ;  /* 0x0000d800ff007b82 */ /* 0x000e300000000800 */
[----:B------:R-:W2:Y:S08]  /*0060*/  S2UR UR5, SR_CTAID.Y ;  /* 0x00000000000579c3 */ /* 0x000eb00000002600 */
[----:B------:R-:W2:Y:S01]  /*0070*/  LDC R7, c[0x0][0x364] ;  /* 0x0000d900ff077b82 */ /* 0x000ea20000000800 */
[----:B0-----:R-:W-:-:S05]  /*0080*/  IMAD R0, R0, UR4, R3 ;  /* 0x0000000400007c24 */ /* 0x001fca000f8e0203 */
[----:B-1----:R-:W-:Y:S01]  /*0090*/  ISETP.GE.AND P0, PT, R0, UR7, PT ;  /* 0x0000000700007c0c */ /* 0x002fe2000bf06270 */
[----:B--2---:R-:W-:-:S05]  /*00a0*/  IMAD R7, R7, UR5, R2 ;  /* 0x0000000507077c24 */ /* 0x004fca000f8e0202 */
[----:B------:R-:W-:-:S13]  /*00b0*/  ISETP.GE.OR P0, PT, R7, UR6, P0 ;  /* 0x0000000607007c0c */ /* 0x000fda0008706670 */
[----:B------:R-:W-:Y:S05]  /*00c0*/  @P0 EXIT ;  /* 0x000000000000094d */ /* 0x000fea0003800000 */
[----:B------:R-:W0:Y:S01]  /*00d0*/  LDC.64 R2, c[0x0][0x380] ;  /* 0x0000e000ff027b82 */ /* 0x000e220000000a00 */
[----:B------:R-:W1:Y:S01]  /*00e0*/  LDCU.64 UR4, c[0x0][0x358] ;  /* 0x00006b00ff0477ac */ /* 0x000e620008000a00 */
[----:B------:R-:W-:-:S06]  /*00f0*/  IMAD R9, R7, UR7, R0 ;  /* 0x0000000707097c24 */ /* 0x000fcc000f8e0200 */
[----:B------:R-:W2:Y:S08]  /*0100*/  LDC.64 R4, c[0x0][0x388] ;  /* 0x0000e200ff047b82 */ /* 0x000eb00000000a00 */
[----:B------:R-:W3:Y:S01]  /*0110*/  LDC.64 R6, c[0x0][0x390] ;  /* 0x0000e400ff067b82 */ /* 0x000ee20000000a00 */
[----:B0-----:R-:W-:-:S06]  /*0120*/  IMAD.WIDE R2, R9, 0x4, R2 ;  /* 0x0000000409027825 */ /* 0x001fcc00078e0202 */
[----:B-1----:R-:W4:Y:S01]  /*0130*/  LDG.E R2, desc[UR4][R2.64] ;  /* 0x0000000402027981 */ /* 0x002f22000c1e1900 */
[----:B--2---:R-:W-:-:S06]  /*0140*/  IMAD.WIDE R4, R9, 0x4, R4 ;  /* 0x0000000409047825 */ /* 0x004fcc00078e0204 */
[----:B------:R-:W4:Y:S01]  /*0150*/  LDG.E R5, desc[UR4][R4.64] ;  /* 0x0000000404057981 */ /* 0x000f22000c1e1900 */
[----:B---3--:R-:W-:-:S04]  /*0160*/  IMAD.WIDE R6, R9, 0x4, R6 ;  /* 0x0000000409067825 */ /* 0x008fc800078e0206 */
[----:B----4-:R-:W-:-:S05]  /*0170*/  FADD R9, R2, -R5 ;  /* 0x8000000502097221 */ /* 0x010fca0000000000 */
[----:B------:R-:W-:Y:S01]  /*0180*/  STG.E desc[UR4][R6.64], R9 ;  /* 0x0000000906007986 */ /* 0x000fe2000c101904 */
[----:B------:R-:W-:Y:S05]  /*0190*/  EXIT ;  /* 0x000000000000794d */ /* 0x000fea0003800000 */
.L_x_0:
[----:B------:R-:W-:-:S00]  /*01a0*/  BRA `(.L_x_0) ;  /* 0xfffffffc00fc7947 */ /* 0x000fc0000383ffff */
[----:B------:R-:W-:-:S00]  /*01b0*/  NOP ;  /* 0x0000000000007918 */ /* 0x000fc00000000000 */
        /* <DEDUP_REMOVED lines=12> */
.L_x_1:


//--------------------- .nv.shared.reserved.0     --------------------------
	.section	.nv.shared.reserved.0,"aw",@nobits
	.weak		__nv_reservedSMEM_offset_0_alias
	.size		__nv_reservedSMEM_offset_0_alias, 0, 64
	.other		__nv_reservedSMEM_offset_0_alias,@"STO_CUDA_RESERVED_SHARED STV_DEFAULT"
__nv_reservedSMEM_offset_0_alias:
	.zero		0
	.zero		64


//--------------------- .nv.constant0._Z14element_sub_2dPKfS0_Pfii --------------------------
	.section	.nv.constant0._Z14element_sub_2dPKfS0_Pfii,"a",@progbits
	.sectionflags	@""
	.align	4
.nv.constant0._Z14element_sub_2dPKfS0_Pfii:
	.zero		928


//--------------------- SYMBOLS --------------------------

	.type		.nv.reservedSmem.offset0,@object
	.size		.nv.reservedSmem.offset0,0x4
